	.headerflags	@"EF_CUDA_TEXMODE_UNIFIED EF_CUDA_64BIT_ADDRESS EF_CUDA_ACCELERATORS EF_CUDA_SM90 EF_CUDA_VIRTUAL_SM(EF_CUDA_SM90)"
	.elftype	@"ET_EXEC"


//--------------------- .nv.info                  --------------------------
	.section	.nv.info,"",@"SHT_CUDA_INFO"
	.align	4


	//----- nvinfo : EIATTR_REGCOUNT
	.align		4
        /*0000*/ 	.byte	0x04, 0x2f
        /*0002*/ 	.short	(.L_3 - .L_2)
	.align		4
.L_2:
        /*0004*/ 	.word	index@(triton_poi_fused__native_batch_norm_legit_no_training_add_relu_24)
        /*0008*/ 	.word	0x00000020


	//----- nvinfo : EIATTR_MIN_STACK_SIZE
	.align		4
.L_3:
        /*000c*/ 	.byte	0x04, 0x12
        /*000e*/ 	.short	(.L_5 - .L_4)
	.align		4
.L_4:
        /*0010*/ 	.word	index@(triton_poi_fused__native_batch_norm_legit_no_training_add_relu_24)
        /*0014*/ 	.word	0x00000000


	//----- nvinfo : EIATTR_FRAME_SIZE
	.align		4
.L_5:
        /*0018*/ 	.byte	0x04, 0x11
        /*001a*/ 	.short	(.L_7 - .L_6)
	.align		4
.L_6:
        /*001c*/ 	.word	index@(triton_poi_fused__native_batch_norm_legit_no_training_add_relu_24)
        /*0020*/ 	.word	0x00000000


	//----- nvinfo : EIATTR_MIN_STACK_SIZE
	.align		4
.L_7:
        /*0024*/ 	.byte	0x04, 0x12
        /*0026*/ 	.short	(.L_9 - .L_8)
	.align		4
.L_8:
        /*0028*/ 	.word	index@(triton_poi_fused__native_batch_norm_legit_no_training_add_relu_24)
        /*002c*/ 	.word	0x00000000
.L_9:


//--------------------- .nv.info.triton_poi_fused__native_batch_norm_legit_no_training_add_relu_24 --------------------------
	.section	.nv.info.triton_poi_fused__native_batch_norm_legit_no_training_add_relu_24,"",@"SHT_CUDA_INFO"
	.sectionflags	@""
	.align	4


	//----- nvinfo : EIATTR_CUDA_API_VERSION
	.align		4
        /*0000*/ 	.byte	0x04, 0x37
        /*0002*/ 	.short	(.L_11 - .L_10)
.L_10:
        /*0004*/ 	.word	0x0000007c


	//----- nvinfo : EIATTR_KPARAM_INFO
	.align		4
.L_11:
        /*0008*/ 	.byte	0x04, 0x17
        /*000a*/ 	.short	(.L_13 - .L_12)
.L_12:
        /*000c*/ 	.word	0x00000000
        /*0010*/ 	.short	0x000b
        /*0012*/ 	.short	0x0058
        /*0014*/ 	.byte	0x00, 0xf0, 0x11, 0x00


	//----- nvinfo : EIATTR_KPARAM_INFO
	.align		4
.L_13:
        /*0018*/ 	.byte	0x04, 0x17
        /*001a*/ 	.short	(.L_15 - .L_14)
.L_14:
        /*001c*/ 	.word	0x00000000
        /*0020*/ 	.short	0x000a
        /*0022*/ 	.short	0x0050
        /*0024*/ 	.byte	0x00, 0xf4, 0x21, 0x00


	//----- nvinfo : EIATTR_KPARAM_INFO
	.align		4
.L_15:
        /*0028*/ 	.byte	0x04, 0x17
        /*002a*/ 	.short	(.L_17 - .L_16)
.L_16:
        /*002c*/ 	.word	0x00000000
        /*0030*/ 	.short	0x0009
        /*0032*/ 	.short	0x0048
        /*0034*/ 	.byte	0x00, 0xf4, 0x21, 0x00


	//----- nvinfo : EIATTR_KPARAM_INFO
	.align		4
.L_17:
        /*0038*/ 	.byte	0x04, 0x17
        /*003a*/ 	.short	(.L_19 - .L_18)
.L_18:
        /*003c*/ 	.word	0x00000000
        /*0040*/ 	.short	0x0008
        /*0042*/ 	.short	0x0040
        /*0044*/ 	.byte	0x00, 0xf4, 0x21, 0x00


	//----- nvinfo : EIATTR_KPARAM_INFO
	.align		4
.L_19:
        /*0048*/ 	.byte	0x04, 0x17
        /*004a*/ 	.short	(.L_21 - .L_20)
.L_20:
        /*004c*/ 	.word	0x00000000
        /*0050*/ 	.short	0x0007
        /*0052*/ 	.short	0x0038
        /*0054*/ 	.byte	0x00, 0xf4, 0x21, 0x00


	//----- nvinfo : EIATTR_KPARAM_INFO
	.align		4
.L_21:
        /*0058*/ 	.byte	0x04, 0x17
        /*005a*/ 	.short	(.L_23 - .L_22)
.L_22:
        /*005c*/ 	.word	0x00000000
        /*0060*/ 	.short	0x0006
        /*0062*/ 	.short	0x0030
        /*0064*/ 	.byte	0x00, 0xf4, 0x21, 0x00


	//----- nvinfo : EIATTR_KPARAM_INFO
	.align		4
.L_23:
        /*0068*/ 	.byte	0x04, 0x17
        /*006a*/ 	.short	(.L_25 - .L_24)
.L_24:
        /*006c*/ 	.word	0x00000000
        /*0070*/ 	.short	0x0005
        /*0072*/ 	.short	0x0028
        /*0074*/ 	.byte	0x00, 0xf4, 0x21, 0x00


	//----- nvinfo : EIATTR_KPARAM_INFO
	.align		4
.L_25:
        /*0078*/ 	.byte	0x04, 0x17
        /*007a*/ 	.short	(.L_27 - .L_26)
.L_26:
        /*007c*/ 	.word	0x00000000
        /*0080*/ 	.short	0x0004
        /*0082*/ 	.short	0x0020
        /*0084*/ 	.byte	0x00, 0xf4, 0x21, 0x00


	//----- nvinfo : EIATTR_KPARAM_INFO
	.align		4
.L_27:
        /*0088*/ 	.byte	0x04, 0x17
        /*008a*/ 	.short	(.L_29 - .L_28)
.L_28:
        /*008c*/ 	.word	0x00000000
        /*0090*/ 	.short	0x0003
        /*0092*/ 	.short	0x0018
        /*0094*/ 	.byte	0x00, 0xf4, 0x21, 0x00


	//----- nvinfo : EIATTR_KPARAM_INFO
	.align		4
.L_29:
        /*0098*/ 	.byte	0x04, 0x17
        /*009a*/ 	.short	(.L_31 - .L_30)
.L_30:
        /*009c*/ 	.word	0x00000000
        /*00a0*/ 	.short	0x0002
        /*00a2*/ 	.short	0x0010
        /*00a4*/ 	.byte	0x00, 0xf4, 0x21, 0x00


	//----- nvinfo : EIATTR_KPARAM_INFO
	.align		4
.L_31:
        /*00a8*/ 	.byte	0x04, 0x17
        /*00aa*/ 	.short	(.L_33 - .L_32)
.L_32:
        /*00ac*/ 	.word	0x00000000
        /*00b0*/ 	.short	0x0001
        /*00b2*/ 	.short	0x0008
        /*00b4*/ 	.byte	0x00, 0xf4, 0x21, 0x00


	//----- nvinfo : EIATTR_KPARAM_INFO
	.align		4
.L_33:
        /*00b8*/ 	.byte	0x04, 0x17
        /*00ba*/ 	.short	(.L_35 - .L_34)
.L_34:
        /*00bc*/ 	.word	0x00000000
        /*00c0*/ 	.short	0x0000
        /*00c2*/ 	.short	0x0000
        /*00c4*/ 	.byte	0x00, 0xf4, 0x21, 0x00


	//----- nvinfo : EIATTR_SPARSE_MMA_MASK
	.align		4
.L_35:
        /*00c8*/ 	.byte	0x03, 0x50
        /*00ca*/ 	.short	0x0000


	//----- nvinfo : EIATTR_MAXREG_COUNT
	.align		4
        /*00cc*/ 	.byte	0x03, 0x1b
        /*00ce*/ 	.short	0x00ff


	//----- nvinfo : EIATTR_EXIT_INSTR_OFFSETS
	.align		4
        /*00d0*/ 	.byte	0x04, 0x1c
        /*00d2*/ 	.short	(.L_37 - .L_36)


	//   ....[0]....
.L_36:
        /*00d4*/ 	.word	0x00000c90


	//----- nvinfo : EIATTR_REQNTID
	.align		4
.L_37:
        /*00d8*/ 	.byte	0x04, 0x10
        /*00da*/ 	.short	(.L_39 - .L_38)
.L_38:
        /*00dc*/ 	.word	0x00000080
        /*00e0*/ 	.word	0x00000001
        /*00e4*/ 	.word	0x00000001


	//----- nvinfo : EIATTR_CBANK_PARAM_SIZE
	.align		4
.L_39:
        /*00e8*/ 	.byte	0x03, 0x19
        /*00ea*/ 	.short	0x005c


	//----- nvinfo : EIATTR_PARAM_CBANK
	.align		4
        /*00ec*/ 	.byte	0x04, 0x0a
        /*00ee*/ 	.short	(.L_41 - .L_40)
	.align		4
.L_40:
        /*00f0*/ 	.word	index@(.nv.constant0.triton_poi_fused__native_batch_norm_legit_no_training_add_relu_24)
        /*00f4*/ 	.short	0x0210
        /*00f6*/ 	.short	0x005c


	//----- nvinfo : EIATTR_SW_WAR
	.align		4
.L_41:
        /*00f8*/ 	.byte	0x04, 0x36
        /*00fa*/ 	.short	(.L_43 - .L_42)
.L_42:
        /*00fc*/ 	.word	0x00000008
.L_43:


//--------------------- .nv.callgraph             --------------------------
	.section	.nv.callgraph,"",@"SHT_CUDA_CALLGRAPH"
	.align	4
	.sectionentsize	8
	.align		4
        /*0000*/ 	.word	0x00000000
	.align		4
        /*0004*/ 	.word	0xffffffff
	.align		4
        /*0008*/ 	.word	0x00000000
	.align		4
        /*000c*/ 	.word	0xfffffffe
	.align		4
        /*0010*/ 	.word	0x00000000
	.align		4
        /*0014*/ 	.word	0xfffffffd
	.align		4
        /*0018*/ 	.word	0x00000000
	.align		4
        /*001c*/ 	.word	0xfffffffc


//--------------------- .nv.constant4             --------------------------
	.section	.nv.constant4,"a",@progbits
	.align	8
	.align		8
.nv.constant4:
        /*0000*/ 	.dword	_$_str
	.align		8
        /*0008*/ 	.dword	_$_str_$_2


//--------------------- .text.triton_poi_fused__native_batch_norm_legit_no_training_add_relu_24 --------------------------
	.section	.text.triton_poi_fused__native_batch_norm_legit_no_training_add_relu_24,"ax",@progbits
	.align	128
        .global         triton_poi_fused__native_batch_norm_legit_no_training_add_relu_24
        .type           triton_poi_fused__native_batch_norm_legit_no_training_add_relu_24,@function
        .size           triton_poi_fused__native_batch_norm_legit_no_training_add_relu_24,(.L_x_1 - triton_poi_fused__native_batch_norm_legit_no_training_add_relu_24)
        .other          triton_poi_fused__native_batch_norm_legit_no_training_add_relu_24,@"STO_CUDA_ENTRY STV_DEFAULT"
triton_poi_fused__native_batch_norm_legit_no_training_add_relu_24:
.text.triton_poi_fused__native_batch_norm_legit_no_training_add_relu_24:
[----:B------:R-:W-:Y:S01]  /*0000*/  LDC R1, c[0x0][0x28] ;  /* 0x00000a00ff017b82 */ /* 0x000fe20000000800 */
[----:B------:R-:W1:Y:S07]  /*0010*/  S2R R0, SR_TID.X ;  /* 0x0000000000007919 */ /* 0x000e6e0000002100 */
[----:B------:R-:W2:Y:S01]  /*0020*/  LDC.64 R24, c[0x0][0x228] ;  /* 0x00008a00ff187b82 */ /* 0x000ea20000000a00 */
[----:B------:R-:W-:Y:S01]  /*0030*/  ULDC.64 UR4, c[0x0][0x208] ;  /* 0x0000820000047ab9 */ /* 0x000fe20000000a00 */
[----:B------:R-:W3:Y:S06]  /*0040*/  S2R R5, SR_CTAID.X ;  /* 0x0000000000057919 */ /* 0x000eec0000002500 */
[----:B------:R-:W4:Y:S08]  /*0050*/  LDC.64 R12, c[0x0][0x220] ;  /* 0x00008800ff0c7b82 */ /* 0x000f300000000a00 */
[----:B------:R-:W5:Y:S08]  /*0060*/  LDC.64 R18, c[0x0][0x218] ;  /* 0x00008600ff127b82 */ /* 0x000f700000000a00 */
[----:B------:R-:W5:Y:S01]  /*0070*/  LDC.64 R20, c[0x0][0x230] ;  /* 0x00008c00ff147b82 */ /* 0x000f620000000a00 */
[----:B-1----:R-:W-:-:S07]  /*0080*/  SHF.L.U32 R0, R0, 0x2, RZ ;  /* 0x0000000200007819 */ /* 0x002fce00000006ff */
[----:B------:R-:W1:Y:S01]  /*0090*/  LDC.64 R16, c[0x0][0x238] ;  /* 0x00008e00ff107b82 */ /* 0x000e620000000a00 */
[----:B---3--:R-:W-:Y:S02]  /*00a0*/  SHF.R.S32.HI R3, RZ, 0x15, R5 ;  /* 0x00000015ff037819 */ /* 0x008fe40000011405 */
[----:B------:R-:W-:Y:S02]  /*00b0*/  LOP3.LUT R0, R0, 0x1fc, RZ, 0xc0, !PT ;  /* 0x000001fc00007812 */ /* 0x000fe400078ec0ff */
[----:B------:R-:W-:Y:S02]  /*00c0*/  SGXT R3, R3, 0x1 ;  /* 0x000000010303781a */ /* 0x000fe40000000200 */
[----:B------:R-:W-:-:S04]  /*00d0*/  LEA R2, R5, R0, 0xa ;  /* 0x0000000005027211 */ /* 0x000fc800078e50ff */
[----:B------:R-:W-:-:S04]  /*00e0*/  LEA.HI R3, R3, R2, RZ, 0x9 ;  /* 0x0000000203037211 */ /* 0x000fc800078f48ff */
[----:B------:R-:W-:-:S04]  /*00f0*/  LOP3.LUT R3, R3, 0xfffffe00, RZ, 0xc0, !PT ;  /* 0xfffffe0003037812 */ /* 0x000fc800078ec0ff */
[----:B------:R-:W-:-:S05]  /*0100*/  IADD3 R0, R2, -R3, RZ ;  /* 0x8000000302007210 */ /* 0x000fca0007ffe0ff */
[----:B--2---:R-:W-:-:S06]  /*0110*/  IMAD.WIDE R24, R0, 0x4, R24 ;  /* 0x0000000400187825 */ /* 0x004fcc00078e0218 */
[----:B------:R-:W2:Y:S01]  /*0120*/  LDG.E.EL.128 R24, desc[UR4][R24.64] ;  /* 0x0000000418187981 */ /* 0x000ea2000c2e1d00 */
[----:B----4-:R-:W-:Y:S01]  /*0130*/  IMAD.WIDE R12, R0, 0x4, R12 ;  /* 0x00000004000c7825 */ /* 0x010fe200078e020c */
[----:B------:R-:W-:-:S03]  /*0140*/  HFMA2.MMA R28, -RZ, RZ, 1.625, 0 ;  /* 0x3e800000ff1c7435 */ /* 0x000fc600000001ff */
[----:B-----5:R-:W-:Y:S02]  /*0150*/  IMAD.WIDE R18, R2, 0x4, R18 ;  /* 0x0000000402127825 */ /* 0x020fe400078e0212 */
[----:B------:R-:W3:Y:S04]  /*0160*/  LDG.E.EL.128 R12, desc[UR4][R12.64] ;  /* 0x000000040c0c7981 */ /* 0x000ee8000c2e1d00 */
[----:B------:R-:W3:Y:S04]  /*0170*/  LDG.E.128 R8, desc[UR4][R18.64] ;  /* 0x0000000412087981 */ /* 0x000ee8000c1e1d00 */
[----:B------:R4:W5:Y:S01]  /*0180*/  LDG.E.128 R4, desc[UR4][R18.64+0x800] ;  /* 0x0008000412047981 */ /* 0x000962000c1e1d00 */
[----:B0-----:R-:W-:-:S04]  /*0190*/  IMAD.WIDE R20, R0, 0x4, R20 ;  /* 0x0000000400147825 */ /* 0x001fc800078e0214 */
[----:B-1----:R-:W-:Y:S02]  /*01a0*/  IMAD.WIDE R16, R0, 0x4, R16 ;  /* 0x0000000400107825 */ /* 0x002fe400078e0210 */
[----:B------:R-:W3:Y:S02]  /*01b0*/  LDG.E.EL.128 R20, desc[UR4][R20.64] ;  /* 0x0000000414147981 */ /* 0x000ee4000c2e1d00 */
[----:B--2---:R-:W-:-:S04]  /*01c0*/  FADD R3, R24, 9.9999997473787516356e-06 ;  /* 0x3727c5ac18037421 */ /* 0x004fc80000000000 */
[----:B------:R-:W0:Y:S02]  /*01d0*/  MUFU.SQRT R29, R3 ;  /* 0x00000003001d7308 */ /* 0x000e240000002000 */
[C---:B0-----:R-:W-:Y:S02]  /*01e0*/  FSETP.GT.AND P0, PT, R29.reuse, 8.50705917302346158658e+37, PT ;  /* 0x7e8000001d00780b */ /* 0x041fe40003f04000 */
[----:B------:R-:W-:-:S11]  /*01f0*/  FSETP.GEU.AND P1, PT, R29, 1.175494350822287508e-38, PT ;  /* 0x008000001d00780b */ /* 0x000fd60003f2e000 */
[----:B------:R-:W-:-:S04]  /*0200*/  @P0 FMUL R29, R29, 0.25 ;  /* 0x3e8000001d1d0820 */ /* 0x000fc80000400000 */
[----:B------:R-:W-:Y:S01]  /*0210*/  @!P1 FMUL R29, R29, 16777216 ;  /* 0x4b8000001d1d9820 */ /* 0x000fe20000400000 */
[----:B----4-:R-:W-:-:S05]  /*0220*/  FSEL R18, R28, 1, P0 ;  /* 0x3f8000001c127808 */ /* 0x010fca0000000000 */
[----:B------:R-:W0:Y:S01]  /*0230*/  MUFU.RCP R29, R29 ;  /* 0x0000001d001d7308 */ /* 0x000e220000001000 */
[----:B------:R-:W-:-:S04]  /*0240*/  @!P1 FMUL R18, R18, 16777216 ;  /* 0x4b80000012129820 */ /* 0x000fc80000400000 */
[----:B0-----:R-:W-:Y:S02]  /*0250*/  FMUL R3, R29, R18 ;  /* 0x000000121d037220 */ /* 0x001fe40000400000 */
[----:B------:R-:W2:Y:S01]  /*0260*/  LDG.E.EL.128 R16, desc[UR4][R16.64] ;  /* 0x0000000410107981 */ /* 0x000ea2000c2e1d00 */
[----:B------:R-:W-:-:S04]  /*0270*/  FADD R25, R25, 9.9999997473787516356e-06 ;  /* 0x3727c5ac19197421 */ /* 0x000fc80000000000 */
[----:B------:R-:W0:Y:S01]  /*0280*/  MUFU.SQRT R24, R25 ;  /* 0x0000001900187308 */ /* 0x000e220000002000 */
[----:B------:R-:W-:-:S07]  /*0290*/  FADD R26, R26, 9.9999997473787516356e-06 ;  /* 0x3727c5ac1a1a7421 */ /* 0x000fce0000000000 */
[----:B------:R-:W1:Y:S01]  /*02a0*/  MUFU.SQRT R26, R26 ;  /* 0x0000001a001a7308 */ /* 0x000e620000002000 */
[C---:B0-----:R-:W-:Y:S02]  /*02b0*/  FSETP.GT.AND P0, PT, R24.reuse, 8.50705917302346158658e+37, PT ;  /* 0x7e8000001800780b */ /* 0x041fe40003f04000 */
[----:B------:R-:W-:Y:S01]  /*02c0*/  FSETP.GEU.AND P3, PT, R24, 1.175494350822287508e-38, PT ;  /* 0x008000001800780b */ /* 0x000fe20003f6e000 */
[----:B------:R-:W-:-:S04]  /*02d0*/  FADD R27, R27, 9.9999997473787516356e-06 ;  /* 0x3727c5ac1b1b7421 */ /* 0x000fc80000000000 */
[----:B------:R-:W0:Y:S06]  /*02e0*/  MUFU.SQRT R29, R27 ;  /* 0x0000001b001d7308 */ /* 0x000e2c0000002000 */
[----:B------:R-:W-:Y:S01]  /*02f0*/  @P0 FMUL R24, R24, 0.25 ;  /* 0x3e80000018180820 */ /* 0x000fe20000400000 */
[----:B-1----:R-:W-:-:S03]  /*0300*/  FSETP.GT.AND P1, PT, R26, 8.50705917302346158658e+37, PT ;  /* 0x7e8000001a00780b */ /* 0x002fc60003f24000 */
[----:B------:R-:W-:Y:S01]  /*0310*/  @!P3 FMUL R24, R24, 16777216 ;  /* 0x4b8000001818b820 */ /* 0x000fe20000400000 */
[--C-:B---3--:R-:W-:Y:S01]  /*0320*/  FADD R8, R8, -R12.reuse ;  /* 0x8000000c08087221 */ /* 0x108fe20000000000 */
[----:B-----5:R-:W-:Y:S02]  /*0330*/  FADD R4, R4, -R12 ;  /* 0x8000000c04047221 */ /* 0x020fe40000000000 */
[----:B------:R-:W1:Y:S01]  /*0340*/  MUFU.RCP R12, R24 ;  /* 0x00000018000c7308 */ /* 0x000e620000001000 */
[----:B------:R-:W-:Y:S02]  /*0350*/  FSETP.GEU.AND P4, PT, R26, 1.175494350822287508e-38, PT ;  /* 0x008000001a00780b */ /* 0x000fe40003f8e000 */
[----:B------:R-:W-:Y:S02]  /*0360*/  FSEL R25, R28, 1, P0 ;  /* 0x3f8000001c197808 */ /* 0x000fe40000000000 */
[----:B0-----:R-:W-:Y:S01]  /*0370*/  FSETP.GT.AND P2, PT, R29, 8.50705917302346158658e+37, PT ;  /* 0x7e8000001d00780b */ /* 0x001fe20003f44000 */
[----:B------:R-:W-:-:S02]  /*0380*/  @P1 FMUL R26, R26, 0.25 ;  /* 0x3e8000001a1a1820 */ /* 0x000fc40000400000 */
[----:B------:R-:W-:Y:S01]  /*0390*/  @!P3 FMUL R25, R25, 16777216 ;  /* 0x4b8000001919b820 */ /* 0x000fe20000400000 */
[----:B------:R-:W-:Y:S01]  /*03a0*/  FMUL R8, R3, R8 ;  /* 0x0000000803087220 */ /* 0x000fe20000400000 */
[----:B------:R-:W-:Y:S01]  /*03b0*/  FSETP.GEU.AND P0, PT, R29, 1.175494350822287508e-38, PT ;  /* 0x008000001d00780b */ /* 0x000fe20003f0e000 */
[----:B------:R-:W-:-:S03]  /*03c0*/  FMUL R4, R3, R4 ;  /* 0x0000000403047220 */ /* 0x000fc60000400000 */
[----:B------:R-:W-:Y:S01]  /*03d0*/  @!P4 FMUL R26, R26, 16777216 ;  /* 0x4b8000001a1ac820 */ /* 0x000fe20000400000 */
[----:B-1----:R-:W-:Y:S02]  /*03e0*/  FMUL R12, R12, R25 ;  /* 0x000000190c0c7220 */ /* 0x002fe40000400000 */
[----:B------:R-:W0:Y:S01]  /*03f0*/  LDC.64 R24, c[0x0][0x250] ;  /* 0x00009400ff187b82 */ /* 0x000e220000000a00 */
[----:B------:R-:W-:Y:S01]  /*0400*/  @P2 FMUL R29, R29, 0.25 ;  /* 0x3e8000001d1d2820 */ /* 0x000fe20000400000 */
[----:B------:R-:W-:-:S04]  /*0410*/  FSEL R27, R28, 1, P1 ;  /* 0x3f8000001c1b7808 */ /* 0x000fc80000800000 */
[----:B------:R-:W-:Y:S01]  /*0420*/  @!P0 FMUL R29, R29, 16777216 ;  /* 0x4b8000001d1d8820 */ /* 0x000fe20000400000 */
[----:B------:R-:W-:Y:S01]  /*0430*/  @!P4 FMUL R27, R27, 16777216 ;  /* 0x4b8000001b1bc820 */ /* 0x000fe20000400000 */
[----:B0-----:R-:W-:-:S04]  /*0440*/  IMAD.WIDE R24, R0, 0x4, R24 ;  /* 0x0000000400187825 */ /* 0x001fc800078e0218 */
[C-C-:B--2---:R-:W-:Y:S02]  /*0450*/  FFMA R3, R20.reuse, R8, R16.reuse ;  /* 0x0000000814037223 */ /* 0x144fe40000000010 */
[----:B------:R-:W0:Y:S01]  /*0460*/  MUFU.RCP R8, R26 ;  /* 0x0000001a00087308 */ /* 0x000e220000001000 */
[----:B------:R-:W-:-:S07]  /*0470*/  FFMA R16, R20, R4, R16 ;  /* 0x0000000414107223 */ /* 0x000fce0000000010 */
[----:B------:R-:W1:Y:S01]  /*0480*/  MUFU.RCP R4, R29 ;  /* 0x0000001d00047308 */ /* 0x000e620000001000 */
[----:B0-----:R-:W-:Y:S01]  /*0490*/  FMUL R8, R8, R27 ;  /* 0x0000001b08087220 */ /* 0x001fe20000400000 */
[----:B------:R-:W-:-:S05]  /*04a0*/  FSEL R27, R28, 1, P2 ;  /* 0x3f8000001c1b7808 */ /* 0x000fca0001000000 */
[----:B------:R-:W-:-:S04]  /*04b0*/  @!P0 FMUL R27, R27, 16777216 ;  /* 0x4b8000001b1b8820 */ /* 0x000fc80000400000 */
[----:B-1----:R-:W-:Y:S02]  /*04c0*/  FMUL R4, R4, R27 ;  /* 0x0000001b04047220 */ /* 0x002fe40000400000 */
[----:B------:R-:W2:Y:S01]  /*04d0*/  LDG.E.EL.128 R24, desc[UR4][R24.64] ;  /* 0x0000000418187981 */ /* 0x000ea2000c2e1d00 */
[--C-:B------:R-:W-:Y:S01]  /*04e0*/  FADD R20, R5, -R13.reuse ;  /* 0x8000000d05147221 */ /* 0x100fe20000000000 */
[----:B------:R-:W-:Y:S01]  /*04f0*/  FADD R9, R9, -R13 ;  /* 0x8000000d09097221 */ /* 0x000fe20000000000 */
[----:B------:R-:W-:Y:S01]  /*0500*/  FADD R10, R10, -R14 ;  /* 0x8000000e0a0a7221 */ /* 0x000fe20000000000 */
[--C-:B------:R-:W-:Y:S01]  /*0510*/  FADD R11, R11, -R15.reuse ;  /* 0x8000000f0b0b7221 */ /* 0x100fe20000000000 */
[----:B------:R-:W-:Y:S01]  /*0520*/  FADD R7, R7, -R15 ;  /* 0x8000000f07077221 */ /* 0x000fe20000000000 */
[----:B--2---:R-:W-:Y:S01]  /*0530*/  FADD R5, R24, 9.9999997473787516356e-06 ;  /* 0x3727c5ac18057421 */ /* 0x004fe20000000000 */
[----:B------:R-:W-:-:S05]  /*0540*/  FADD R13, R25, 9.9999997473787516356e-06 ;  /* 0x3727c5ac190d7421 */ /* 0x000fca0000000000 */
[----:B------:R-:W0:Y:S08]  /*0550*/  MUFU.SQRT R5, R5 ;  /* 0x0000000500057308 */ /* 0x000e300000002000 */
[----:B------:R-:W1:Y:S01]  /*0560*/  MUFU.SQRT R13, R13 ;  /* 0x0000000d000d7308 */ /* 0x000e620000002000 */
[----:B------:R-:W-:Y:S01]  /*0570*/  FADD R27, R27, 9.9999997473787516356e-06 ;  /* 0x3727c5ac1b1b7421 */ /* 0x000fe20000000000 */
[----:B------:R-:W-:Y:S01]  /*0580*/  FADD R26, R26, 9.9999997473787516356e-06 ;  /* 0x3727c5ac1a1a7421 */ /* 0x000fe20000000000 */
[----:B------:R-:W-:Y:S01]  /*0590*/  FADD R24, R6, -R14 ;  /* 0x8000000e06187221 */ /* 0x000fe20000000000 */
[----:B0-----:R-:W-:-:S04]  /*05a0*/  FSETP.GT.AND P6, PT, R5, 8.50705917302346158658e+37, PT ;  /* 0x7e8000000500780b */ /* 0x001fc80003fc4000 */
[----:B------:R-:W0:Y:S01]  /*05b0*/  MUFU.SQRT R6, R27 ;  /* 0x0000001b00067308 */ /* 0x000e220000002000 */
[----:B------:R-:W-:Y:S02]  /*05c0*/  FSETP.GEU.AND P5, PT, R5, 1.175494350822287508e-38, PT ;  /* 0x008000000500780b */ /* 0x000fe40003fae000 */
[----:B-1----:R-:W-:-:S05]  /*05d0*/  FSETP.GT.AND P4, PT, R13, 8.50705917302346158658e+37, PT ;  /* 0x7e8000000d00780b */ /* 0x002fca0003f84000 */
[----:B------:R1:W2:Y:S01]  /*05e0*/  MUFU.SQRT R14, R26 ;  /* 0x0000001a000e7308 */ /* 0x0002a20000002000 */
[----:B------:R-:W-:Y:S01]  /*05f0*/  FSETP.GEU.AND P1, PT, R13, 1.175494350822287508e-38, PT ;  /* 0x008000000d00780b */ /* 0x000fe20003f2e000 */
[----:B------:R-:W-:-:S04]  /*0600*/  @P6 FMUL R5, R5, 0.25 ;  /* 0x3e80000005056820 */ /* 0x000fc80000400000 */
[----:B------:R-:W-:Y:S01]  /*0610*/  @!P5 FMUL R5, R5, 16777216 ;  /* 0x4b8000000505d820 */ /* 0x000fe20000400000 */
[----:B0-----:R-:W-:Y:S01]  /*0620*/  FSETP.GT.AND P2, PT, R6, 8.50705917302346158658e+37, PT ;  /* 0x7e8000000600780b */ /* 0x001fe20003f44000 */
[C---:B-1----:R-:W-:Y:S01]  /*0630*/  FMUL R26, R12.reuse, R9 ;  /* 0x000000090c1a7220 */ /* 0x042fe20000400000 */
[----:B------:R-:W-:Y:S01]  /*0640*/  @P4 FMUL R13, R13, 0.25 ;  /* 0x3e8000000d0d4820 */ /* 0x000fe20000400000 */
[----:B------:R0:W1:Y:S01]  /*0650*/  MUFU.RCP R9, R5 ;  /* 0x0000000500097308 */ /* 0x0000620000001000 */
[----:B------:R-:W-:Y:S01]  /*0660*/  FMUL R12, R12, R20 ;  /* 0x000000140c0c7220 */ /* 0x000fe20000400000 */
[C---:B--2---:R-:W-:Y:S02]  /*0670*/  FSETP.GT.AND P3, PT, R14.reuse, 8.50705917302346158658e+37, PT ;  /* 0x7e8000000e00780b */ /* 0x044fe40003f64000 */
[----:B------:R-:W-:Y:S01]  /*0680*/  @!P1 FMUL R13, R13, 16777216 ;  /* 0x4b8000000d0d9820 */ /* 0x000fe20000400000 */
[----:B------:R-:W-:Y:S01]  /*0690*/  FSETP.GEU.AND P0, PT, R14, 1.175494350822287508e-38, PT ;  /* 0x008000000e00780b */ /* 0x000fe20003f0e000 */
[----:B------:R-:W-:Y:S01]  /*06a0*/  FFMA R20, R21, R26, R17 ;  /* 0x0000001a15147223 */ /* 0x000fe20000000011 */
[----:B0-----:R-:W-:-:S02]  /*06b0*/  FSEL R5, R28, 1, P6 ;  /* 0x3f8000001c057808 */ /* 0x001fc40003000000 */
[----:B------:R-:W-:Y:S01]  /*06c0*/  FSETP.GEU.AND P6, PT, R6, 1.175494350822287508e-38, PT ;  /* 0x008000000600780b */ /* 0x000fe20003fce000 */
[----:B------:R-:W-:Y:S01]  /*06d0*/  FFMA R21, R21, R12, R17 ;  /* 0x0000000c15157223 */ /* 0x000fe20000000011 */
[----:B------:R0:W2:Y:S01]  /*06e0*/  MUFU.RCP R27, R13 ;  /* 0x0000000d001b7308 */ /* 0x0000a20000001000 */
[C---:B------:R-:W-:Y:S01]  /*06f0*/  FMUL R15, R8.reuse, R24 ;  /* 0x00000018080f7220 */ /* 0x040fe20000400000 */
[----:B------:R-:W-:Y:S01]  /*0700*/  FMUL R25, R8, R10 ;  /* 0x0000000a08197220 */ /* 0x000fe20000400000 */
[----:B------:R-:W-:Y:S02]  /*0710*/  FMUL R24, R4, R11 ;  /* 0x0000000b04187220 */ /* 0x000fe40000400000 */
[----:B------:R-:W3:Y:S01]  /*0720*/  LDC.64 R10, c[0x0][0x240] ;  /* 0x00009000ff0a7b82 */ /* 0x000ee20000000a00 */
[----:B------:R-:W-:Y:S01]  /*0730*/  @P2 FMUL R6, R6, 0.25 ;  /* 0x3e80000006062820 */ /* 0x000fe20000400000 */
[----:B------:R-:W-:-:S06]  /*0740*/  @P3 FMUL R14, R14, 0.25 ;  /* 0x3e8000000e0e3820 */ /* 0x000fcc0000400000 */
[----:B0-----:R-:W0:Y:S01]  /*0750*/  LDC.64 R12, c[0x0][0x248] ;  /* 0x00009200ff0c7b82 */ /* 0x001e220000000a00 */
[----:B------:R-:W-:Y:S01]  /*0760*/  @!P6 FMUL R6, R6, 16777216 ;  /* 0x4b8000000606e820 */ /* 0x000fe20000400000 */
[----:B------:R-:W-:-:S04]  /*0770*/  @!P0 FMUL R14, R14, 16777216 ;  /* 0x4b8000000e0e8820 */ /* 0x000fc80000400000 */
[----:B------:R3:W4:Y:S01]  /*0780*/  MUFU.RCP R26, R14 ;  /* 0x0000000e001a7308 */ /* 0x0007220000001000 */
[----:B------:R-:W-:Y:S01]  /*0790*/  FMUL R17, R4, R7 ;  /* 0x0000000704117220 */ /* 0x000fe20000400000 */
[C-C-:B------:R-:W-:Y:S01]  /*07a0*/  FFMA R25, R22.reuse, R25, R18.reuse ;  /* 0x0000001916197223 */ /* 0x140fe20000000012 */
[----:B------:R-:W-:-:S05]  /*07b0*/  FFMA R18, R22, R15, R18 ;  /* 0x0000000f16127223 */ /* 0x000fca0000000012 */
[----:B------:R-:W5:Y:S01]  /*07c0*/  MUFU.RCP R6, R6 ;  /* 0x0000000600067308 */ /* 0x000f620000001000 */
[----:B------:R-:W-:Y:S01]  /*07d0*/  @!P5 FMUL R5, R5, 16777216 ;  /* 0x4b8000000505d820 */ /* 0x000fe20000400000 */
[C---:B------:R-:W-:Y:S02]  /*07e0*/  FSEL R7, R28.reuse, 1, P4 ;  /* 0x3f8000001c077808 */ /* 0x040fe40002000000 */
[C---:B------:R-:W-:Y:S02]  /*07f0*/  FSEL R4, R28.reuse, 1, P3 ;  /* 0x3f8000001c047808 */ /* 0x040fe40001800000 */
[----:B------:R-:W-:Y:S01]  /*0800*/  FSEL R22, R28, 1, P2 ;  /* 0x3f8000001c167808 */ /* 0x000fe20001000000 */
[----:B-1----:R-:W-:Y:S01]  /*0810*/  FMUL R28, R9, R5 ;  /* 0x00000005091c7220 */ /* 0x002fe20000400000 */
[----:B------:R-:W-:Y:S01]  /*0820*/  @!P1 FMUL R7, R7, 16777216 ;  /* 0x4b80000007079820 */ /* 0x000fe20000400000 */
[----:B------:R-:W-:Y:S01]  /*0830*/  @!P0 FMUL R4, R4, 16777216 ;  /* 0x4b80000004048820 */ /* 0x000fe20000400000 */
[----:B0-----:R-:W-:-:S04]  /*0840*/  IMAD.WIDE R8, R0, 0x4, R12 ;  /* 0x0000000400087825 */ /* 0x001fc800078e020c */
[----:B------:R-:W-:Y:S01]  /*0850*/  @!P6 FMUL R22, R22, 16777216 ;  /* 0x4b8000001616e820 */ /* 0x000fe20000400000 */
[----:B---3--:R-:W-:-:S04]  /*0860*/  IMAD.WIDE R14, R2, 0x4, R10 ;  /* 0x00000004020e7825 */ /* 0x008fc800078e020a */
[----:B--2---:R-:W-:Y:S01]  /*0870*/  FMUL R27, R27, R7 ;  /* 0x000000071b1b7220 */ /* 0x004fe20000400000 */
[----:B----4-:R-:W-:Y:S01]  /*0880*/  FMUL R26, R26, R4 ;  /* 0x000000041a1a7220 */ /* 0x010fe20000400000 */
[----:B-----5:R-:W-:Y:S01]  /*0890*/  FMUL R22, R6, R22 ;  /* 0x0000001606167220 */ /* 0x020fe20000400000 */
[----:B------:R-:W2:Y:S04]  /*08a0*/  LDG.E.EL.128 R8, desc[UR4][R8.64] ;  /* 0x0000000408087981 */ /* 0x000ea8000c2e1d00 */
[----:B------:R-:W2:Y:S04]  /*08b0*/  LDG.E.128 R4, desc[UR4][R14.64] ;  /* 0x000000040e047981 */ /* 0x000ea8000c1e1d00 */
[----:B------:R-:W3:Y:S01]  /*08c0*/  LDG.E.128 R12, desc[UR4][R14.64+0x800] ;  /* 0x000800040e0c7981 */ /* 0x000ee2000c1e1d00 */
[----:B--2---:R-:W-:Y:S01]  /*08d0*/  FADD R4, R4, -R8 ;  /* 0x8000000804047221 */ /* 0x004fe20000000000 */
[--C-:B------:R-:W-:Y:S01]  /*08e0*/  FADD R5, R5, -R9.reuse ;  /* 0x8000000905057221 */ /* 0x100fe20000000000 */
[----:B------:R-:W-:Y:S01]  /*08f0*/  FADD R6, R6, -R10 ;  /* 0x8000000a06067221 */ /* 0x000fe20000000000 */
[----:B---3--:R-:W-:Y:S01]  /*0900*/  FADD R8, R12, -R8 ;  /* 0x800000080c087221 */ /* 0x008fe20000000000 */
[----:B------:R-:W-:Y:S01]  /*0910*/  FADD R9, R13, -R9 ;  /* 0x800000090d097221 */ /* 0x000fe20000000000 */
[----:B------:R-:W-:Y:S01]  /*0920*/  FADD R10, R14, -R10 ;  /* 0x8000000a0e0a7221 */ /* 0x000fe20000000000 */
[C---:B------:R-:W-:Y:S01]  /*0930*/  FMUL R13, R28.reuse, R4 ;  /* 0x000000041c0d7220 */ /* 0x040fe20000400000 */
[C---:B------:R-:W-:Y:S01]  /*0940*/  FMUL R14, R27.reuse, R5 ;  /* 0x000000051b0e7220 */ /* 0x040fe20000400000 */
[----:B------:R-:W-:Y:S01]  /*0950*/  FMUL R28, R28, R8 ;  /* 0x000000081c1c7220 */ /* 0x000fe20000400000 */
[----:B------:R-:W-:Y:S01]  /*0960*/  FMUL R27, R27, R9 ;  /* 0x000000091b1b7220 */ /* 0x000fe20000400000 */
[----:B------:R-:W0:Y:S08]  /*0970*/  LDC.64 R4, c[0x0][0x258] ;  /* 0x00009600ff047b82 */ /* 0x000e300000000a00 */
[----:B------:R-:W1:Y:S01]  /*0980*/  LDC.64 R8, c[0x0][0x260] ;  /* 0x00009800ff087b82 */ /* 0x000e620000000a00 */
[--C-:B------:R-:W-:Y:S01]  /*0990*/  FADD R12, R7, -R11.reuse ;  /* 0x8000000b070c7221 */ /* 0x100fe20000000000 */
[----:B------:R-:W-:Y:S01]  /*09a0*/  FADD R15, R15, -R11 ;  /* 0x8000000b0f0f7221 */ /* 0x000fe20000000000 */
[----:B0-----:R-:W-:-:S04]  /*09b0*/  IMAD.WIDE R4, R0, 0x4, R4 ;  /* 0x0000000400047825 */ /* 0x001fc800078e0204 */
[----:B-1----:R-:W-:-:S04]  /*09c0*/  IMAD.WIDE R8, R0, 0x4, R8 ;  /* 0x0000000400087825 */ /* 0x002fc800078e0208 */
[C---:B------:R-:W-:Y:S01]  /*09d0*/  FMUL R0, R26.reuse, R6 ;  /* 0x000000061a007220 */ /* 0x040fe20000400000 */
[----:B------:R-:W-:Y:S01]  /*09e0*/  FMUL R26, R26, R10 ;  /* 0x0000000a1a1a7220 */ /* 0x000fe20000400000 */
[----:B------:R-:W2:Y:S04]  /*09f0*/  LDG.E.EL.128 R4, desc[UR4][R4.64] ;  /* 0x0000000404047981 */ /* 0x000ea8000c2e1d00 */
[----:B------:R-:W2:Y:S01]  /*0a00*/  LDG.E.EL.128 R8, desc[UR4][R8.64] ;  /* 0x0000000408087981 */ /* 0x000ea2000c2e1d00 */
[C-C-:B------:R-:W-:Y:S01]  /*0a10*/  FFMA R24, R23.reuse, R24, R19.reuse ;  /* 0x0000001817187223 */ /* 0x140fe20000000013 */
[----:B------:R-:W-:Y:S01]  /*0a20*/  FFMA R17, R23, R17, R19 ;  /* 0x0000001117117223 */ /* 0x000fe20000000013 */
[C---:B------:R-:W-:Y:S01]  /*0a30*/  FMUL R12, R22.reuse, R12 ;  /* 0x0000000c160c7220 */ /* 0x040fe20000400000 */
[----:B------:R-:W-:Y:S01]  /*0a40*/  FMUL R22, R22, R15 ;  /* 0x0000000f16167220 */ /* 0x000fe20000400000 */
[C-C-:B--2---:R-:W-:Y:S01]  /*0a50*/  FFMA R23, R5.reuse, R14, R9.reuse ;  /* 0x0000000e05177223 */ /* 0x144fe20000000009 */
[C-C-:B------:R-:W-:Y:S01]  /*0a60*/  FFMA R13, R4.reuse, R13, R8.reuse ;  /* 0x0000000d040d7223 */ /* 0x140fe20000000008 */
[----:B------:R-:W-:Y:S01]  /*0a70*/  FFMA R19, R4, R28, R8 ;  /* 0x0000001c04137223 */ /* 0x000fe20000000008 */
[----:B------:R-:W-:-:S02]  /*0a80*/  FFMA R14, R5, R27, R9 ;  /* 0x0000001b050e7223 */ /* 0x000fc40000000009 */
[----:B------:R-:W0:Y:S01]  /*0a90*/  LDC.64 R4, c[0x0][0x210] ;  /* 0x00008400ff047b82 */ /* 0x000e220000000a00 */
[----:B------:R-:W-:Y:S01]  /*0aa0*/  FADD R8, R13, R3 ;  /* 0x000000030d087221 */ /* 0x000fe20000000000 */
[C-C-:B------:R-:W-:Y:S01]  /*0ab0*/  FFMA R0, R6.reuse, R0, R10.reuse ;  /* 0x0000000006007223 */ /* 0x140fe2000000000a */
[----:B------:R-:W-:Y:S01]  /*0ac0*/  FFMA R15, R6, R26, R10 ;  /* 0x0000001a060f7223 */ /* 0x000fe2000000000a */
[C-C-:B------:R-:W-:Y:S01]  /*0ad0*/  FFMA R9, R7.reuse, R12, R11.reuse ;  /* 0x0000000c07097223 */ /* 0x140fe2000000000b */
[----:B------:R-:W-:Y:S01]  /*0ae0*/  FFMA R22, R7, R22, R11 ;  /* 0x0000001607167223 */ /* 0x000fe2000000000b */
[----:B------:R-:W-:Y:S01]  /*0af0*/  FSETP.GEU.AND P6, PT, R3, -R13, PT ;  /* 0x8000000d0300720b */ /* 0x000fe20003fce000 */
[----:B------:R-:W-:Y:S01]  /*0b00*/  FADD R10, R0, R25 ;  /* 0x00000019000a7221 */ /* 0x000fe20000000000 */
[----:B------:R-:W-:Y:S01]  /*0b10*/  FSETP.GEU.AND P5, PT, R20, -R23, PT ;  /* 0x800000171400720b */ /* 0x000fe20003fae000 */
[----:B------:R-:W-:Y:S01]  /*0b20*/  FADD R20, R23, R20 ;  /* 0x0000001417147221 */ /* 0x000fe20000000000 */
[----:B------:R-:W-:Y:S01]  /*0b30*/  FSETP.GEU.AND P3, PT, R16, -R19, PT ;  /* 0x800000131000720b */ /* 0x000fe20003f6e000 */
[----:B------:R-:W-:Y:S01]  /*0b40*/  FADD R16, R19, R16 ;  /* 0x0000001013107221 */ /* 0x000fe20000000000 */
[----:B------:R-:W-:Y:S01]  /*0b50*/  FSETP.GEU.AND P2, PT, R21, -R14, PT ;  /* 0x8000000e1500720b */ /* 0x000fe20003f4e000 */
[----:B------:R-:W-:Y:S01]  /*0b60*/  FADD R14, R14, R21 ;  /* 0x000000150e0e7221 */ /* 0x000fe20000000000 */
[----:B------:R-:W-:Y:S01]  /*0b70*/  FADD R6, R15, R18 ;  /* 0x000000120f067221 */ /* 0x000fe20000000000 */
[----:B------:R-:W-:Y:S01]  /*0b80*/  FADD R7, R22, R17 ;  /* 0x0000001116077221 */ /* 0x000fe20000000000 */
[----:B------:R-:W-:Y:S01]  /*0b90*/  FSEL R8, R8, RZ, P6 ;  /* 0x000000ff08087208 */ /* 0x000fe20003000000 */
[----:B------:R-:W-:Y:S01]  /*0ba0*/  FADD R11, R9, R24 ;  /* 0x00000018090b7221 */ /* 0x000fe20000000000 */
[----:B------:R-:W-:-:S02]  /*0bb0*/  FSETP.GEU.AND P4, PT, R25, -R0, PT ;  /* 0x800000001900720b */ /* 0x000fc40003f8e000 */
[----:B------:R-:W-:Y:S02]  /*0bc0*/  FSETP.GEU.AND P1, PT, R18, -R15, PT ;  /* 0x8000000f1200720b */ /* 0x000fe40003f2e000 */
[----:B------:R-:W-:Y:S02]  /*0bd0*/  FSETP.GEU.AND P0, PT, R17, -R22, PT ;  /* 0x800000161100720b */ /* 0x000fe40003f0e000 */
[----:B------:R-:W-:Y:S01]  /*0be0*/  FSETP.GEU.AND P6, PT, R24, -R9, PT ;  /* 0x800000091800720b */ /* 0x000fe20003fce000 */
[----:B0-----:R-:W-:Y:S01]  /*0bf0*/  IMAD.WIDE R2, R2, 0x4, R4 ;  /* 0x0000000402027825 */ /* 0x001fe200078e0204 */
[----:B------:R-:W-:Y:S02]  /*0c00*/  FSEL R9, R20, RZ, P5 ;  /* 0x000000ff14097208 */ /* 0x000fe40002800000 */
[----:B------:R-:W-:Y:S02]  /*0c10*/  FSEL R10, R10, RZ, P4 ;  /* 0x000000ff0a0a7208 */ /* 0x000fe40002000000 */
[----:B------:R-:W-:-:S02]  /*0c20*/  FSEL R4, R16, RZ, P3 ;  /* 0x000000ff10047208 */ /* 0x000fc40001800000 */
[----:B------:R-:W-:Y:S02]  /*0c30*/  FSEL R5, R14, RZ, P2 ;  /* 0x000000ff0e057208 */ /* 0x000fe40001000000 */
[----:B------:R-:W-:Y:S02]  /*0c40*/  FSEL R6, R6, RZ, P1 ;  /* 0x000000ff06067208 */ /* 0x000fe40000800000 */
[----:B------:R-:W-:Y:S02]  /*0c50*/  FSEL R11, R11, RZ, P6 ;  /* 0x000000ff0b0b7208 */ /* 0x000fe40003000000 */
[----:B------:R-:W-:-:S03]  /*0c60*/  FSEL R7, R7, RZ, P0 ;  /* 0x000000ff07077208 */ /* 0x000fc60000000000 */
[----:B------:R-:W-:Y:S04]  /*0c70*/  STG.E.128 desc[UR4][R2.64], R8 ;  /* 0x0000000802007986 */ /* 0x000fe8000c101d04 */
[----:B------:R-:W-:Y:S01]  /*0c80*/  STG.E.128 desc[UR4][R2.64+0x800], R4 ;  /* 0x0008000402007986 */ /* 0x000fe2000c101d04 */
[----:B------:R-:W-:Y:S05]  /*0c90*/  EXIT ;  /* 0x000000000000794d */ /* 0x000fea0003800000 */
.L_x_0:
[----:B------:R-:W-:-:S00]  /*0ca0*/  BRA `(.L_x_0) ;  /* 0xfffffffc00fc7947 */ /* 0x000fc0000383ffff */
[----:B------:R-:W-:-:S00]  /*0cb0*/  NOP ;  /* 0x0000000000007918 */ /* 0x000fc00000000000 */
        /* <DEDUP_REMOVED lines=12> */
.L_x_1:


//--------------------- .nv.global.init           --------------------------
	.section	.nv.global.init,"aw",@progbits
.nv.global.init:
	.type		_$_str,@object
	.size		_$_str,(_$_str_$_2 - _$_str)
_$_str:
        /*0000*/ 	.byte	0x5f, 0x5f, 0x43, 0x55, 0x44, 0x41, 0x5f, 0x46, 0x54, 0x5a, 0x00
	.type		_$_str_$_2,@object
	.size		_$_str_$_2,(.L_1 - _$_str_$_2)
_$_str_$_2:
        /*000b*/ 	.byte	0x5f, 0x5f, 0x43, 0x55, 0x44, 0x41, 0x5f, 0x50, 0x52, 0x45, 0x43, 0x5f, 0x53, 0x51, 0x52, 0x54
        /*001b*/ 	.byte	0x00
.L_1:


//--------------------- .nv.constant0.triton_poi_fused__native_batch_norm_legit_no_training_add_relu_24 --------------------------
	.section	.nv.constant0.triton_poi_fused__native_batch_norm_legit_no_training_add_relu_24,"a",@progbits
	.sectionflags	@""
	.align	4
.nv.constant0.triton_poi_fused__native_batch_norm_legit_no_training_add_relu_24:
	.zero		620
